//
// Generated by NVIDIA NVVM Compiler
//
// Compiler Build ID: CL-36424714
// Cuda compilation tools, release 13.0, V13.0.88
// Based on NVVM 20.0.0
//

.version 9.0
.target sm_100
.address_size 64

	// .globl	_Z24countPointsInTetrahedroniPiPd
// _ZZ24countPointsInTetrahedroniPiPdE7s_count has been demoted

.visible .entry _Z24countPointsInTetrahedroniPiPd(
	.param .u32 _Z24countPointsInTetrahedroniPiPd_param_0,
	.param .u64 .ptr .align 1 _Z24countPointsInTetrahedroniPiPd_param_1,
	.param .u64 .ptr .align 1 _Z24countPointsInTetrahedroniPiPd_param_2
)
{
	.reg .pred 	%p<7>;
	.reg .b32 	%r<23>;
	.reg .b64 	%rd<11>;
	.reg .b64 	%fd<50>;
	// demoted variable
	.shared .align 4 .b8 _ZZ24countPointsInTetrahedroniPiPdE7s_count[1024];
	ld.param.u32 	%r7, [_Z24countPointsInTetrahedroniPiPd_param_0];
	ld.param.u64 	%rd1, [_Z24countPointsInTetrahedroniPiPd_param_1];
	ld.param.u64 	%rd2, [_Z24countPointsInTetrahedroniPiPd_param_2];
	mov.u32 	%r1, %tid.x;
	mov.u32 	%r8, %ctaid.x;
	mov.u32 	%r22, %ntid.x;
	mad.lo.s32 	%r3, %r8, %r22, %r1;
	setp.ge.u32 	%p1, %r3, %r7;
	@%p1 bra 	$L__BB0_7;
	cvta.to.global.u64 	%rd3, %rd2;
	mul.lo.s32 	%r9, %r3, 3;
	mul.wide.u32 	%rd4, %r9, 8;
	add.s64 	%rd5, %rd3, %rd4;
	ld.global.f64 	%fd1, [%rd5];
	add.s32 	%r10, %r9, 1;
	mul.wide.u32 	%rd6, %r10, 8;
	add.s64 	%rd7, %rd3, %rd6;
	ld.global.f64 	%fd2, [%rd7];
	add.s32 	%r11, %r9, 2;
	mul.wide.u32 	%rd8, %r11, 8;
	add.s64 	%rd9, %rd3, %rd8;
	ld.global.f64 	%fd3, [%rd9];
	add.f64 	%fd4, %fd3, 0d3FF0000000000000;
	neg.f64 	%fd5, %fd4;
	sub.f64 	%fd6, %fd5, %fd2;
	neg.f64 	%fd7, %fd6;
	mul.f64 	%fd8, %fd4, 0d0000000000000000;
	sub.f64 	%fd9, %fd8, %fd1;
	mul.f64 	%fd10, %fd9, 0d0000000000000000;
	sub.f64 	%fd11, %fd7, %fd10;
	fma.rn.f64 	%fd12, %fd2, 0d0000000000000000, %fd1;
	add.f64 	%fd13, %fd11, %fd12;
	abs.f64 	%fd14, %fd13;
	div.rn.f64 	%fd15, %fd14, 0d4018000000000000;
	add.f64 	%fd16, %fd2, %fd2;
	sub.f64 	%fd17, %fd4, %fd16;
	neg.f64 	%fd18, %fd17;
	add.f64 	%fd19, %fd1, %fd1;
	sub.f64 	%fd20, %fd4, %fd19;
	mul.f64 	%fd21, %fd20, 0d0000000000000000;
	sub.f64 	%fd22, %fd18, %fd21;
	sub.f64 	%fd23, %fd2, %fd1;
	add.f64 	%fd24, %fd22, %fd23;
	abs.f64 	%fd25, %fd24;
	div.rn.f64 	%fd26, %fd25, 0d4018000000000000;
	sub.f64 	%fd27, %fd6, %fd9;
	fma.rn.f64 	%fd28, %fd12, 0d4000000000000000, %fd27;
	abs.f64 	%fd29, %fd28;
	div.rn.f64 	%fd30, %fd29, 0d4018000000000000;
	add.f64 	%fd31, %fd1, 0dBFF0000000000000;
	add.f64 	%fd32, %fd2, 0dBFF0000000000000;
	add.f64 	%fd33, %fd3, 0dBFF0000000000000;
	add.f64 	%fd34, %fd33, %fd33;
	sub.f64 	%fd35, %fd32, %fd34;
	sub.f64 	%fd36, %fd31, %fd33;
	add.f64 	%fd37, %fd35, %fd35;
	sub.f64 	%fd38, %fd36, %fd37;
	add.f64 	%fd39, %fd31, %fd31;
	sub.f64 	%fd40, %fd32, %fd39;
	add.f64 	%fd41, %fd38, %fd40;
	abs.f64 	%fd42, %fd41;
	div.rn.f64 	%fd43, %fd42, 0d4018000000000000;
	mov.f64 	%fd44, 0d3FE5555555555555;
	sub.f64 	%fd45, %fd44, %fd15;
	sub.f64 	%fd46, %fd45, %fd26;
	sub.f64 	%fd47, %fd46, %fd30;
	sub.f64 	%fd48, %fd47, %fd43;
	abs.f64 	%fd49, %fd48;
	setp.lt.f64 	%p2, %fd49, 0d3EB0C6F7A0B5ED8D;
	selp.u32 	%r12, 1, 0, %p2;
	shl.b32 	%r13, %r1, 2;
	mov.u32 	%r14, _ZZ24countPointsInTetrahedroniPiPdE7s_count;
	add.s32 	%r4, %r14, %r13;
	st.shared.u32 	[%r4], %r12;
	bar.sync 	0;
	setp.lt.u32 	%p3, %r22, 2;
	@%p3 bra 	$L__BB0_5;
$L__BB0_2:
	shr.u32 	%r6, %r22, 1;
	setp.ge.u32 	%p4, %r1, %r6;
	@%p4 bra 	$L__BB0_4;
	shl.b32 	%r15, %r6, 2;
	add.s32 	%r16, %r4, %r15;
	ld.shared.u32 	%r17, [%r16];
	ld.shared.u32 	%r18, [%r4];
	add.s32 	%r19, %r18, %r17;
	st.shared.u32 	[%r4], %r19;
$L__BB0_4:
	bar.sync 	0;
	setp.gt.u32 	%p5, %r22, 3;
	mov.u32 	%r22, %r6;
	@%p5 bra 	$L__BB0_2;
$L__BB0_5:
	setp.ne.s32 	%p6, %r1, 0;
	@%p6 bra 	$L__BB0_7;
	ld.shared.u32 	%r20, [_ZZ24countPointsInTetrahedroniPiPdE7s_count];
	cvta.to.global.u64 	%rd10, %rd1;
	atom.global.add.u32 	%r21, [%rd10], %r20;
$L__BB0_7:
	ret;

}


// ===== COMPILED SASS (sm_100) =====

	.target	sm_100

	.elftype	@"ET_EXEC"


//--------------------- .note.nv.tkinfo           --------------------------
	.section	.note.nv.tkinfo,"",@"SHT_NOTE"
	.sectionflags	@"SHF_NOTE_NV_TKINFO"
	.tkinfo
        /*0018*/ 	.word	0x00000002
        /*0030*/ 	.string	""
        /*0030*/ 	.string	"ptxas"
        /*0030*/ 	.string	"Cuda compilation tools, release 13.0, V13.0.88"
        /*0030*/ 	.string	"Build cuda_13.0.r13.0/compiler.36424714_0"
        /*0030*/ 	.string	"-arch sm_100 -m 64 "



//--------------------- .note.nv.cuinfo           --------------------------
	.section	.note.nv.cuinfo,"",@"SHT_NOTE"
	.sectionflags	@"SHF_NOTE_NV_CUINFO"
        /*0018*/ 	.short	0x0002
        /*001a*/ 	.short	0x0064
        /*001c*/ 	.short	0x0082
	.zero		2


//--------------------- .nv.info                  --------------------------
	.section	.nv.info,"",@"SHT_CUDA_INFO"
	.align	4


	//----- nvinfo : EIATTR_REGCOUNT
	.align		4
        /*0000*/ 	.byte	0x04, 0x2f
        /*0002*/ 	.short	(.L_1 - .L_0)
	.align		4
.L_0:
        /*0004*/ 	.word	index@(_Z24countPointsInTetrahedroniPiPd)
        /*0008*/ 	.word	0x0000002a


	//----- nvinfo : EIATTR_FRAME_SIZE
	.align		4
.L_1:
        /*000c*/ 	.byte	0x04, 0x11
        /*000e*/ 	.short	(.L_3 - .L_2)
	.align		4
.L_2:
        /*0010*/ 	.word	index@($__internal_0_$__cuda_sm20_div_rn_f64_full)
        /*0014*/ 	.word	0x00000000


	//----- nvinfo : EIATTR_FRAME_SIZE
	.align		4
.L_3:
        /*0018*/ 	.byte	0x04, 0x11
        /*001a*/ 	.short	(.L_5 - .L_4)
	.align		4
.L_4:
        /*001c*/ 	.word	index@(_Z24countPointsInTetrahedroniPiPd)
        /*0020*/ 	.word	0x00000000


	//----- nvinfo : EIATTR_MIN_STACK_SIZE
	.align		4
.L_5:
        /*0024*/ 	.byte	0x04, 0x12
        /*0026*/ 	.short	(.L_7 - .L_6)
	.align		4
.L_6:
        /*0028*/ 	.word	index@(_Z24countPointsInTetrahedroniPiPd)
        /*002c*/ 	.word	0x00000000
.L_7:


//--------------------- .nv.compat                --------------------------
	.section	.nv.compat,"",@"SHT_CUDA_COMPAT_INFO"
	.align	4
        /*0000*/ 	.byte	0x02, 0x09, 0x00, 0x00, 0x02, 0x02, 0x01, 0x00, 0x02, 0x05, 0x05, 0x00, 0x03, 0x07, 0x01, 0x01
        /*0010*/ 	.byte	0x02, 0x03, 0x00, 0x00, 0x02, 0x06, 0x01, 0x00, 0x04, 0x0b, 0x08, 0x00, 0x01, 0x00, 0x00, 0x00
        /*0020*/ 	.byte	0x00, 0x00, 0x00, 0x00


//--------------------- .nv.info._Z24countPointsInTetrahedroniPiPd --------------------------
	.section	.nv.info._Z24countPointsInTetrahedroniPiPd,"",@"SHT_CUDA_INFO"
	.sectionflags	@""
	.align	4


	//----- nvinfo : EIATTR_CUDA_API_VERSION
	.align		4
        /*0000*/ 	.byte	0x04, 0x37
        /*0002*/ 	.short	(.L_9 - .L_8)
.L_8:
        /*0004*/ 	.word	0x00000082


	//----- nvinfo : EIATTR_KPARAM_INFO
	.align		4
.L_9:
        /*0008*/ 	.byte	0x04, 0x17
        /*000a*/ 	.short	(.L_11 - .L_10)
.L_10:
        /*000c*/ 	.word	0x00000000
        /*0010*/ 	.short	0x0002
        /*0012*/ 	.short	0x0010
        /*0014*/ 	.byte	0x00, 0xf5, 0x21, 0x00


	//----- nvinfo : EIATTR_KPARAM_INFO
	.align		4
.L_11:
        /*0018*/ 	.byte	0x04, 0x17
        /*001a*/ 	.short	(.L_13 - .L_12)
.L_12:
        /*001c*/ 	.word	0x00000000
        /*0020*/ 	.short	0x0001
        /*0022*/ 	.short	0x0008
        /*0024*/ 	.byte	0x00, 0xf5, 0x21, 0x00


	//----- nvinfo : EIATTR_KPARAM_INFO
	.align		4
.L_13:
        /*0028*/ 	.byte	0x04, 0x17
        /*002a*/ 	.short	(.L_15 - .L_14)
.L_14:
        /*002c*/ 	.word	0x00000000
        /*0030*/ 	.short	0x0000
        /*0032*/ 	.short	0x0000
        /*0034*/ 	.byte	0x00, 0xf0, 0x11, 0x00


	//----- nvinfo : EIATTR_SPARSE_MMA_MASK
	.align		4
.L_15:
        /*0038*/ 	.byte	0x03, 0x50
        /*003a*/ 	.short	0x0000


	//----- nvinfo : EIATTR_MAXREG_COUNT
	.align		4
        /*003c*/ 	.byte	0x03, 0x1b
        /*003e*/ 	.short	0x00ff


	//----- nvinfo : EIATTR_NUM_BARRIERS
	.align		4
        /*0040*/ 	.byte	0x02, 0x4c
        /*0042*/ 	.byte	0x01
	.zero		1


	//----- nvinfo : EIATTR_MERCURY_ISA_VERSION
	.align		4
        /*0044*/ 	.byte	0x03, 0x5f
        /*0046*/ 	.short	0x0101


	//----- nvinfo : EIATTR_VRC_CTA_INIT_COUNT
	.align		4
        /*0048*/ 	.byte	0x02, 0x4a
	.zero		1
	.zero		1


	//----- nvinfo : EIATTR_EXIT_INSTR_OFFSETS
	.align		4
        /*004c*/ 	.byte	0x04, 0x1c
        /*004e*/ 	.short	(.L_17 - .L_16)


	//   ....[0]....
.L_16:
        /*0050*/ 	.word	0x00000070


	//   ....[1]....
        /*0054*/ 	.word	0x00000a90


	//   ....[2]....
        /*0058*/ 	.word	0x00000b00


	//----- nvinfo : EIATTR_CRS_STACK_SIZE
	.align		4
.L_17:
        /*005c*/ 	.byte	0x04, 0x1e
        /*005e*/ 	.short	(.L_19 - .L_18)
.L_18:
        /*0060*/ 	.word	0x00000000


	//----- nvinfo : EIATTR_CBANK_PARAM_SIZE
	.align		4
.L_19:
        /*0064*/ 	.byte	0x03, 0x19
        /*0066*/ 	.short	0x0018


	//----- nvinfo : EIATTR_PARAM_CBANK
	.align		4
        /*0068*/ 	.byte	0x04, 0x0a
        /*006a*/ 	.short	(.L_21 - .L_20)
	.align		4
.L_20:
        /*006c*/ 	.word	index@(.nv.constant0._Z24countPointsInTetrahedroniPiPd)
        /*0070*/ 	.short	0x0380
        /*0072*/ 	.short	0x0018


	//----- nvinfo : EIATTR_SW_WAR
	.align		4
.L_21:
        /*0074*/ 	.byte	0x04, 0x36
        /*0076*/ 	.short	(.L_23 - .L_22)
.L_22:
        /*0078*/ 	.word	0x00000008
.L_23:


//--------------------- .nv.callgraph             --------------------------
	.section	.nv.callgraph,"",@"SHT_CUDA_CALLGRAPH"
	.align	4
	.sectionentsize	8
	.align		4
        /*0000*/ 	.word	0x00000000
	.align		4
        /*0004*/ 	.word	0xffffffff
	.align		4
        /*0008*/ 	.word	0x00000000
	.align		4
        /*000c*/ 	.word	0xfffffffe
	.align		4
        /*0010*/ 	.word	0x00000000
	.align		4
        /*0014*/ 	.word	0xfffffffd
	.align		4
        /*0018*/ 	.word	0x00000000
	.align		4
        /*001c*/ 	.word	0xfffffffc


//--------------------- .text._Z24countPointsInTetrahedroniPiPd --------------------------
	.section	.text._Z24countPointsInTetrahedroniPiPd,"ax",@progbits
	.align	128
        .global         _Z24countPointsInTetrahedroniPiPd
        .type           _Z24countPointsInTetrahedroniPiPd,@function
        .size           _Z24countPointsInTetrahedroniPiPd,(.L_x_16 - _Z24countPointsInTetrahedroniPiPd)
        .other          _Z24countPointsInTetrahedroniPiPd,@"STO_CUDA_ENTRY STV_DEFAULT"
_Z24countPointsInTetrahedroniPiPd:
.text._Z24countPointsInTetrahedroniPiPd:
[----:B------:R-:W-:Y:S01]  /*0000*/  LDC R1, c[0x0][0x37c] ;  /* 0x0000df00ff017b82 */ /* 0x000fe20000000800 */
[----:B------:R-:W0:Y:S07]  /*0010*/  S2R R6, SR_TID.X ;  /* 0x0000000000067919 */ /* 0x000e2e0000002100 */
[----:B------:R-:W0:Y:S01]  /*0020*/  S2UR UR4, SR_CTAID.X ;  /* 0x00000000000479c3 */ /* 0x000e220000002500 */
[----:B------:R-:W1:Y:S07]  /*0030*/  LDCU UR5, c[0x0][0x380] ;  /* 0x00007000ff0577ac */ /* 0x000e6e0008000800 */
[----:B------:R-:W0:Y:S02]  /*0040*/  LDC R7, c[0x0][0x360] ;  /* 0x0000d800ff077b82 */ /* 0x000e240000000800 */
[----:B0-----:R-:W-:-:S05]  /*0050*/  IMAD R0, R7, UR4, R6 ;  /* 0x0000000407007c24 */ /* 0x001fca000f8e0206 */
[----:B-1----:R-:W-:-:S13]  /*0060*/  ISETP.GE.U32.AND P0, PT, R0, UR5, PT ;  /* 0x0000000500007c0c */ /* 0x002fda000bf06070 */
[----:B------:R-:W-:Y:S05]  /*0070*/  @P0 EXIT ;  /* 0x000000000000094d */ /* 0x000fea0003800000 */
[----:B------:R-:W0:Y:S01]  /*0080*/  LDC.64 R10, c[0x0][0x390] ;  /* 0x0000e400ff0a7b82 */ /* 0x000e220000000a00 */
[----:B------:R-:W1:Y:S01]  /*0090*/  LDCU.64 UR6, c[0x0][0x358] ;  /* 0x00006b00ff0677ac */ /* 0x000e620008000a00 */
[----:B------:R-:W-:-:S04]  /*00a0*/  IMAD R3, R0, 0x3, RZ ;  /* 0x0000000300037824 */ /* 0x000fc800078e02ff */
[C---:B------:R-:W-:Y:S02]  /*00b0*/  VIADD R15, R3.reuse, 0x2 ;  /* 0x00000002030f7836 */ /* 0x040fe40000000000 */
[----:B------:R-:W-:Y:S02]  /*00c0*/  VIADD R13, R3, 0x1 ;  /* 0x00000001030d7836 */ /* 0x000fe40000000000 */
[----:B0-----:R-:W-:-:S04]  /*00d0*/  IMAD.WIDE.U32 R14, R15, 0x8, R10 ;  /* 0x000000080f0e7825 */ /* 0x001fc800078e000a */
[--C-:B------:R-:W-:Y:S02]  /*00e0*/  IMAD.WIDE.U32 R12, R13, 0x8, R10.reuse ;  /* 0x000000080d0c7825 */ /* 0x100fe400078e000a */
[----:B-1----:R-:W2:Y:S02]  /*00f0*/  LDG.E.64 R14, desc[UR6][R14.64] ;  /* 0x000000060e0e7981 */ /* 0x002ea4000c1e1b00 */
[----:B------:R-:W-:Y:S02]  /*0100*/  IMAD.WIDE.U32 R10, R3, 0x8, R10 ;  /* 0x00000008030a7825 */ /* 0x000fe400078e000a */
[----:B------:R-:W3:Y:S04]  /*0110*/  LDG.E.64 R12, desc[UR6][R12.64] ;  /* 0x000000060c0c7981 */ /* 0x000ee8000c1e1b00 */
[----:B------:R-:W4:Y:S01]  /*0120*/  LDG.E.64 R10, desc[UR6][R10.64] ;  /* 0x000000060a0a7981 */ /* 0x000f22000c1e1b00 */
[----:B------:R-:W0:Y:S01]  /*0130*/  MUFU.RCP64H R3, 6 ;  /* 0x4018000000037908 */ /* 0x000e220000001800 */
[----:B------:R-:W-:Y:S01]  /*0140*/  IMAD.MOV.U32 R22, RZ, RZ, 0x0 ;  /* 0x00000000ff167424 */ /* 0x000fe200078e00ff */
[----:B------:R-:W-:Y:S01]  /*0150*/  UMOV UR4, URZ ;  /* 0x000000ff00047c82 */ /* 0x000fe20008000000 */
[----:B------:R-:W-:Y:S01]  /*0160*/  IMAD.MOV.U32 R23, RZ, RZ, 0x40180000 ;  /* 0x40180000ff177424 */ /* 0x000fe200078e00ff */
[----:B------:R-:W-:Y:S01]  /*0170*/  BSSY.RECONVERGENT B0, `(.L_x_0) ;  /* 0x000001a000007945 */ /* 0x000fe20003800200 */
[----:B------:R-:W-:-:S06]  /*0180*/  IMAD.MOV.U32 R2, RZ, RZ, 0x1 ;  /* 0x00000001ff027424 */ /* 0x000fcc00078e00ff */
[----:B0-----:R-:W-:-:S08]  /*0190*/  DFMA R4, R2, -R22, 1 ;  /* 0x3ff000000204742b */ /* 0x001fd00000000816 */
[----:B------:R-:W-:-:S08]  /*01a0*/  DFMA R8, R4, R4, R4 ;  /* 0x000000040408722b */ /* 0x000fd00000000004 */
[----:B------:R-:W-:-:S08]  /*01b0*/  DFMA R8, R2, R8, R2 ;  /* 0x000000080208722b */ /* 0x000fd00000000002 */
[----:B------:R-:W-:-:S08]  /*01c0*/  DFMA R22, R8, -R22, 1 ;  /* 0x3ff000000816742b */ /* 0x000fd00000000816 */
[----:B------:R-:W-:Y:S02]  /*01d0*/  DFMA R22, R8, R22, R8 ;  /* 0x000000160816722b */ /* 0x000fe40000000008 */
[----:B--2---:R-:W-:-:S08]  /*01e0*/  DADD R4, R14, 1 ;  /* 0x3ff000000e047429 */ /* 0x004fd00000000000 */
[----:B---3--:R-:W-:Y:S02]  /*01f0*/  DADD R16, -R12, -R4 ;  /* 0x000000000c107229 */ /* 0x008fe40000000904 */
[--C-:B----4-:R-:W-:Y:S02]  /*0200*/  DFMA R18, RZ, R4, -R10.reuse ;  /* 0x00000004ff12722b */ /* 0x110fe4000000080a */
[----:B------:R-:W-:-:S06]  /*0210*/  DFMA R20, RZ, R12, R10 ;  /* 0x0000000cff14722b */ /* 0x000fcc000000000a */
[----:B------:R-:W-:-:S08]  /*0220*/  DFMA R2, -RZ, R18, -R16 ;  /* 0x00000012ff02722b */ /* 0x000fd00000000910 */
[----:B------:R-:W-:-:S08]  /*0230*/  DADD R8, R2, R20 ;  /* 0x0000000002087229 */ /* 0x000fd00000000014 */
[----:B------:R-:W-:Y:S02]  /*0240*/  DMUL R2, |R8|, R22 ;  /* 0x0000001608027228 */ /* 0x000fe40000000200 */
[----:B------:R-:W-:-:S06]  /*0250*/  DADD R26, -RZ, |R8| ;  /* 0x00000000ff1a7229 */ /* 0x000fcc0000000508 */
[----:B------:R-:W-:Y:S01]  /*0260*/  DFMA R24, R2, -6, |R8| ;  /* 0xc01800000218782b */ /* 0x000fe20000000408 */
[----:B------:R-:W-:-:S03]  /*0270*/  IMAD.MOV.U32 R8, RZ, RZ, 0x40180000 ;  /* 0x40180000ff087424 */ /* 0x000fc600078e00ff */
[----:B------:R-:W-:-:S04]  /*0280*/  FSETP.GEU.AND P1, PT, |R27|, 6.5827683646048100446e-37, PT ;  /* 0x036000001b00780b */ /* 0x000fc80003f2e200 */
[----:B------:R-:W-:-:S10]  /*0290*/  DFMA R2, R22, R24, R2 ;  /* 0x000000181602722b */ /* 0x000fd40000000002 */
[----:B------:R-:W-:-:S05]  /*02a0*/  FFMA R0, RZ, 2.375, R3 ;  /* 0x40180000ff007823 */ /* 0x000fca0000000003 */
[----:B------:R-:W-:-:S13]  /*02b0*/  FSETP.GT.AND P0, PT, |R0|, 1.469367938527859385e-39, PT ;  /* 0x001000000000780b */ /* 0x000fda0003f04200 */
[----:B------:R-:W-:Y:S05]  /*02c0*/  @P0 BRA P1, `(.L_x_1) ;  /* 0x0000000000100947 */ /* 0x000fea0000800000 */
[----:B------:R-:W-:-:S07]  /*02d0*/  MOV R0, 0x2f0 ;  /* 0x000002f000007802 */ /* 0x000fce0000000f00 */
[----:B------:R-:W-:Y:S05]  /*02e0*/  CALL.REL.NOINC `($__internal_0_$__cuda_sm20_div_rn_f64_full) ;  /* 0x0000000800087944 */ /* 0x000fea0003c00000 */
[----:B------:R-:W-:Y:S02]  /*02f0*/  IMAD.MOV.U32 R2, RZ, RZ, R36 ;  /* 0x000000ffff027224 */ /* 0x000fe400078e0024 */
[----:B------:R-:W-:-:S07]  /*0300*/  IMAD.MOV.U32 R3, RZ, RZ, R37 ;  /* 0x000000ffff037224 */ /* 0x000fce00078e0025 */
.L_x_1:
[----:B------:R-:W-:Y:S05]  /*0310*/  BSYNC.RECONVERGENT B0 ;  /* 0x0000000000007941 */ /* 0x000fea0003800200 */
.L_x_0:
[----:B------:R-:W0:Y:S01]  /*0320*/  MUFU.RCP64H R25, 6 ;  /* 0x4018000000197908 */ /* 0x000e220000001800 */
[----:B------:R-:W-:Y:S01]  /*0330*/  IMAD.MOV.U32 R22, RZ, RZ, 0x0 ;  /* 0x00000000ff167424 */ /* 0x000fe200078e00ff */
[----:B------:R-:W-:Y:S01]  /*0340*/  DADD R26, R12, R12 ;  /* 0x000000000c1a7229 */ /* 0x000fe2000000000c */
[----:B------:R-:W-:Y:S01]  /*0350*/  IMAD.MOV.U32 R23, RZ, RZ, 0x40180000 ;  /* 0x40180000ff177424 */ /* 0x000fe200078e00ff */
[----:B------:R-:W-:Y:S01]  /*0360*/  DADD R28, R10, R10 ;  /* 0x000000000a1c7229 */ /* 0x000fe2000000000a */
[----:B------:R-:W-:Y:S01]  /*0370*/  IMAD.MOV.U32 R24, RZ, RZ, 0x1 ;  /* 0x00000001ff187424 */ /* 0x000fe200078e00ff */
[----:B------:R-:W-:Y:S04]  /*0380*/  BSSY.RECONVERGENT B0, `(.L_x_2) ;  /* 0x0000017000007945 */ /* 0x000fe80003800200 */
[----:B------:R-:W-:-:S02]  /*0390*/  DADD R26, R4, -R26 ;  /* 0x00000000041a7229 */ /* 0x000fc4000000081a */
[----:B------:R-:W-:Y:S02]  /*03a0*/  DADD R28, R4, -R28 ;  /* 0x00000000041c7229 */ /* 0x000fe4000000081c */
[----:B------:R-:W-:Y:S02]  /*03b0*/  DADD R4, -R10, R12 ;  /* 0x000000000a047229 */ /* 0x000fe4000000010c */
[----:B0-----:R-:W-:-:S04]  /*03c0*/  DFMA R30, R24, -R22, 1 ;  /* 0x3ff00000181e742b */ /* 0x001fc80000000816 */
[----:B------:R-:W-:-:S04]  /*03d0*/  DFMA R26, -RZ, R28, -R26 ;  /* 0x0000001cff1a722b */ /* 0x000fc8000000091a */
[----:B------:R-:W-:-:S04]  /*03e0*/  DFMA R30, R30, R30, R30 ;  /* 0x0000001e1e1e722b */ /* 0x000fc8000000001e */
[----:B------:R-:W-:-:S04]  /*03f0*/  DADD R26, R26, R4 ;  /* 0x000000001a1a7229 */ /* 0x000fc80000000004 */
[----:B------:R-:W-:-:S08]  /*0400*/  DFMA R30, R24, R30, R24 ;  /* 0x0000001e181e722b */ /* 0x000fd00000000018 */
[----:B------:R-:W-:-:S08]  /*0410*/  DFMA R22, R30, -R22, 1 ;  /* 0x3ff000001e16742b */ /* 0x000fd00000000816 */
[----:B------:R-:W-:-:S08]  /*0420*/  DFMA R30, R30, R22, R30 ;  /* 0x000000161e1e722b */ /* 0x000fd0000000001e */
[----:B------:R-:W-:-:S08]  /*0430*/  DMUL R4, R30, |R26| ;  /* 0x4000001a1e047228 */ /* 0x000fd00000000000 */
[--C-:B------:R-:W-:Y:S02]  /*0440*/  DFMA R22, R4, -6, |R26|.reuse ;  /* 0xc01800000416782b */ /* 0x100fe4000000041a */
[----:B------:R-:W-:-:S06]  /*0450*/  DADD R26, -RZ, |R26| ;  /* 0x00000000ff1a7229 */ /* 0x000fcc000000051a */
[----:B------:R-:W-:-:S04]  /*0460*/  DFMA R4, R30, R22, R4 ;  /* 0x000000161e04722b */ /* 0x000fc80000000004 */
[----:B------:R-:W-:-:S06]  /*0470*/  FSETP.GEU.AND P1, PT, |R27|, 6.5827683646048100446e-37, PT ;  /* 0x036000001b00780b */ /* 0x000fcc0003f2e200 */
[----:B------:R-:W-:-:S05]  /*0480*/  FFMA R0, RZ, 2.375, R5 ;  /* 0x40180000ff007823 */ /* 0x000fca0000000005 */
[----:B------:R-:W-:-:S13]  /*0490*/  FSETP.GT.AND P0, PT, |R0|, 1.469367938527859385e-39, PT ;  /* 0x001000000000780b */ /* 0x000fda0003f04200 */
[----:B------:R-:W-:Y:S05]  /*04a0*/  @P0 BRA P1, `(.L_x_3) ;  /* 0x0000000000100947 */ /* 0x000fea0000800000 */
[----:B------:R-:W-:-:S07]  /*04b0*/  MOV R0, 0x4d0 ;  /* 0x000004d000007802 */ /* 0x000fce0000000f00 */
[----:B------:R-:W-:Y:S05]  /*04c0*/  CALL.REL.NOINC `($__internal_0_$__cuda_sm20_div_rn_f64_full) ;  /* 0x0000000400907944 */ /* 0x000fea0003c00000 */
[----:B------:R-:W-:Y:S02]  /*04d0*/  IMAD.MOV.U32 R4, RZ, RZ, R36 ;  /* 0x000000ffff047224 */ /* 0x000fe400078e0024 */
[----:B------:R-:W-:-:S07]  /*04e0*/  IMAD.MOV.U32 R5, RZ, RZ, R37 ;  /* 0x000000ffff057224 */ /* 0x000fce00078e0025 */
.L_x_3:
[----:B------:R-:W-:Y:S05]  /*04f0*/  BSYNC.RECONVERGENT B0 ;  /* 0x0000000000007941 */ /* 0x000fea0003800200 */
.L_x_2:
[----:B------:R-:W0:Y:S01]  /*0500*/  MUFU.RCP64H R23, 6 ;  /* 0x4018000000177908 */ /* 0x000e220000001800 */
[----:B------:R-:W-:Y:S01]  /*0510*/  IMAD.MOV.U32 R24, RZ, RZ, 0x0 ;  /* 0x00000000ff187424 */ /* 0x000fe200078e00ff */
[----:B------:R-:W-:Y:S01]  /*0520*/  DADD R16, R16, -R18 ;  /* 0x0000000010107229 */ /* 0x000fe20000000812 */
[----:B------:R-:W-:Y:S01]  /*0530*/  IMAD.MOV.U32 R25, RZ, RZ, 0x40180000 ;  /* 0x40180000ff197424 */ /* 0x000fe200078e00ff */
[----:B------:R-:W-:Y:S01]  /*0540*/  BSSY.RECONVERGENT B0, `(.L_x_4) ;  /* 0x0000014000007945 */ /* 0x000fe20003800200 */
[----:B------:R-:W-:-:S05]  /*0550*/  IMAD.MOV.U32 R22, RZ, RZ, 0x1 ;  /* 0x00000001ff167424 */ /* 0x000fca00078e00ff */
[----:B------:R-:W-:Y:S02]  /*0560*/  DFMA R20, R20, 2, R16 ;  /* 0x400000001414782b */ /* 0x000fe40000000010 */
[----:B0-----:R-:W-:-:S08]  /*0570*/  DFMA R26, R22, -R24, 1 ;  /* 0x3ff00000161a742b */ /* 0x001fd00000000818 */
[----:B------:R-:W-:-:S08]  /*0580*/  DFMA R26, R26, R26, R26 ;  /* 0x0000001a1a1a722b */ /* 0x000fd0000000001a */
[----:B------:R-:W-:-:S08]  /*0590*/  DFMA R26, R22, R26, R22 ;  /* 0x0000001a161a722b */ /* 0x000fd00000000016 */
[----:B------:R-:W-:-:S08]  /*05a0*/  DFMA R24, R26, -R24, 1 ;  /* 0x3ff000001a18742b */ /* 0x000fd00000000818 */
[----:B------:R-:W-:Y:S02]  /*05b0*/  DFMA R24, R26, R24, R26 ;  /* 0x000000181a18722b */ /* 0x000fe4000000001a */
[----:B------:R-:W-:-:S06]  /*05c0*/  DADD R26, -RZ, |R20| ;  /* 0x00000000ff1a7229 */ /* 0x000fcc0000000514 */
[----:B------:R-:W-:-:S04]  /*05d0*/  DMUL R16, R24, |R20| ;  /* 0x4000001418107228 */ /* 0x000fc80000000000 */
[----:B------:R-:W-:-:S04]  /*05e0*/  FSETP.GEU.AND P1, PT, |R27|, 6.5827683646048100446e-37, PT ;  /* 0x036000001b00780b */ /* 0x000fc80003f2e200 */
[----:B------:R-:W-:-:S08]  /*05f0*/  DFMA R18, R16, -6, |R20| ;  /* 0xc01800001012782b */ /* 0x000fd00000000414 */
        /* <DEDUP_REMOVED lines=8> */
.L_x_5:
[----:B------:R-:W-:Y:S05]  /*0680*/  BSYNC.RECONVERGENT B0 ;  /* 0x0000000000007941 */ /* 0x000fea0003800200 */
.L_x_4:
[----:B------:R-:W0:Y:S01]  /*0690*/  MUFU.RCP64H R19, 6 ;  /* 0x4018000000137908 */ /* 0x000e220000001800 */
[----:B------:R-:W-:Y:S01]  /*06a0*/  DADD R20, R14, -1 ;  /* 0xbff000000e147429 */ /* 0x000fe20000000000 */
[----:B------:R-:W-:Y:S01]  /*06b0*/  IMAD.MOV.U32 R18, RZ, RZ, 0x1 ;  /* 0x00000001ff127424 */ /* 0x000fe200078e00ff */
[----:B------:R-:W-:Y:S01]  /*06c0*/  DADD R12, R12, -1 ;  /* 0xbff000000c0c7429 */ /* 0x000fe20000000000 */
[----:B------:R-:W-:Y:S01]  /*06d0*/  IMAD.MOV.U32 R14, RZ, RZ, 0x0 ;  /* 0x00000000ff0e7424 */ /* 0x000fe200078e00ff */
[----:B------:R-:W-:Y:S01]  /*06e0*/  DADD R10, R10, -1 ;  /* 0xbff000000a0a7429 */ /* 0x000fe20000000000 */
[----:B------:R-:W-:Y:S01]  /*06f0*/  IMAD.MOV.U32 R15, RZ, RZ, 0x40180000 ;  /* 0x40180000ff0f7424 */ /* 0x000fe200078e00ff */
[----:B------:R-:W-:Y:S02]  /*0700*/  BSSY.RECONVERGENT B0, `(.L_x_6) ;  /* 0x000001a000007945 */ /* 0x000fe40003800200 */
[----:B------:R-:W-:-:S04]  /*0710*/  DADD R22, R20, R20 ;  /* 0x0000000014167229 */ /* 0x000fc80000000014 */
[C---:B------:R-:W-:Y:S02]  /*0720*/  DADD R20, R10.reuse, -R20 ;  /* 0x000000000a147229 */ /* 0x040fe40000000814 */
[----:B------:R-:W-:Y:S02]  /*0730*/  DADD R10, R10, R10 ;  /* 0x000000000a0a7229 */ /* 0x000fe4000000000a */
[----:B0-----:R-:W-:Y:S02]  /*0740*/  DFMA R24, R18, -R14, 1 ;  /* 0x3ff000001218742b */ /* 0x001fe4000000080e */
[----:B------:R-:W-:-:S04]  /*0750*/  DADD R22, R12, -R22 ;  /* 0x000000000c167229 */ /* 0x000fc80000000816 */
[----:B------:R-:W-:Y:S02]  /*0760*/  DADD R10, R12, -R10 ;  /* 0x000000000c0a7229 */ /* 0x000fe4000000080a */
[----:B------:R-:W-:Y:S02]  /*0770*/  DFMA R24, R24, R24, R24 ;  /* 0x000000181818722b */ /* 0x000fe40000000018 */
[----:B------:R-:W-:-:S06]  /*0780*/  DADD R22, R22, R22 ;  /* 0x0000000016167229 */ /* 0x000fcc0000000016 */
[----:B------:R-:W-:Y:S02]  /*0790*/  DFMA R24, R18, R24, R18 ;  /* 0x000000181218722b */ /* 0x000fe40000000012 */
[----:B------:R-:W-:-:S06]  /*07a0*/  DADD R20, R20, -R22 ;  /* 0x0000000014147229 */ /* 0x000fcc0000000816 */
[----:B------:R-:W-:Y:S02]  /*07b0*/  DFMA R14, R24, -R14, 1 ;  /* 0x3ff00000180e742b */ /* 0x000fe4000000080e */
[----:B------:R-:W-:-:S06]  /*07c0*/  DADD R20, R20, R10 ;  /* 0x0000000014147229 */ /* 0x000fcc000000000a */
        /* <DEDUP_REMOVED lines=13> */
.L_x_7:
[----:B------:R-:W-:Y:S05]  /*08a0*/  BSYNC.RECONVERGENT B0 ;  /* 0x0000000000007941 */ /* 0x000fea0003800200 */
.L_x_6:
[----:B------:R-:W-:Y:S01]  /*08b0*/  UMOV UR4, 0x55555555 ;  /* 0x5555555500047882 */ /* 0x000fe20000000000 */
[----:B------:R-:W-:Y:S01]  /*08c0*/  UMOV UR5, 0x3fe55555 ;  /* 0x3fe5555500057882 */ /* 0x000fe20000000000 */
[----:B------:R-:W-:Y:S01]  /*08d0*/  UMOV UR8, 0xa0b5ed8d ;  /* 0xa0b5ed8d00087882 */ /* 0x000fe20000000000 */
[----:B------:R-:W-:Y:S01]  /*08e0*/  DADD R2, -R2, UR4 ;  /* 0x0000000402027e29 */ /* 0x000fe20008000100 */
[----:B------:R-:W-:Y:S01]  /*08f0*/  UMOV UR9, 0x3eb0c6f7 ;  /* 0x3eb0c6f700097882 */ /* 0x000fe20000000000 */
[----:B------:R-:W0:Y:S01]  /*0900*/  S2UR UR5, SR_CgaCtaId ;  /* 0x00000000000579c3 */ /* 0x000e220000008800 */
[----:B------:R-:W-:Y:S01]  /*0910*/  UMOV UR4, 0x400 ;  /* 0x0000040000047882 */ /* 0x000fe20000000000 */
[----:B------:R-:W-:Y:S02]  /*0920*/  ISETP.GE.U32.AND P2, PT, R7, 0x2, PT ;  /* 0x000000020700780c */ /* 0x000fe40003f46070 */
[----:B------:R-:W-:Y:S02]  /*0930*/  ISETP.NE.AND P0, PT, R6, RZ, PT ;  /* 0x000000ff0600720c */ /* 0x000fe40003f05270 */
[----:B------:R-:W-:-:S08]  /*0940*/  DADD R2, R2, -R4 ;  /* 0x0000000002027229 */ /* 0x000fd00000000804 */
[----:B------:R-:W-:-:S08]  /*0950*/  DADD R2, R2, -R16 ;  /* 0x0000000002027229 */ /* 0x000fd00000000810 */
[----:B------:R-:W-:Y:S01]  /*0960*/  DADD R2, R2, -R10 ;  /* 0x0000000002027229 */ /* 0x000fe2000000080a */
[----:B0-----:R-:W-:-:S07]  /*0970*/  ULEA UR4, UR5, UR4, 0x18 ;  /* 0x0000000405047291 */ /* 0x001fce000f8ec0ff */
[----:B------:R-:W-:Y:S01]  /*0980*/  DSETP.GEU.AND P1, PT, |R2|, UR8, PT ;  /* 0x0000000802007e2a */ /* 0x000fe2000bf2e200 */
[----:B------:R-:W-:-:S05]  /*0990*/  LEA R3, R6, UR4, 0x2 ;  /* 0x0000000406037c11 */ /* 0x000fca000f8e10ff */
[----:B------:R-:W-:-:S05]  /*09a0*/  SEL R0, RZ, 0x1, P1 ;  /* 0x00000001ff007807 */ /* 0x000fca0000800000 */
[----:B------:R0:W-:Y:S01]  /*09b0*/  STS [R3], R0 ;  /* 0x0000000003007388 */ /* 0x0001e20000000800 */
[----:B------:R-:W-:Y:S06]  /*09c0*/  BAR.SYNC.DEFER_BLOCKING 0x0 ;  /* 0x0000000000007b1d */ /* 0x000fec0000010000 */
[----:B------:R-:W-:Y:S05]  /*09d0*/  @!P2 BRA `(.L_x_8) ;  /* 0x00000000002ca947 */ /* 0x000fea0003800000 */
.L_x_9:
[----:B------:R-:W-:-:S04]  /*09e0*/  SHF.R.U32.HI R4, RZ, 0x1, R7 ;  /* 0x00000001ff047819 */ /* 0x000fc80000011607 */
[----:B------:R-:W-:-:S13]  /*09f0*/  ISETP.GE.U32.AND P1, PT, R6, R4, PT ;  /* 0x000000040600720c */ /* 0x000fda0003f26070 */
[----:B0-----:R-:W-:Y:S01]  /*0a00*/  @!P1 IMAD R0, R4, 0x4, R3 ;  /* 0x0000000404009824 */ /* 0x001fe200078e0203 */
[----:B------:R-:W-:Y:S05]  /*0a10*/  @!P1 LDS R5, [R3] ;  /* 0x0000000003059984 */ /* 0x000fea0000000800 */
[----:B------:R-:W0:Y:S02]  /*0a20*/  @!P1 LDS R0, [R0] ;  /* 0x0000000000009984 */ /* 0x000e240000000800 */
[----:B0-----:R-:W-:-:S05]  /*0a30*/  @!P1 IMAD.IADD R2, R0, 0x1, R5 ;  /* 0x0000000100029824 */ /* 0x001fca00078e0205 */
[----:B------:R1:W-:Y:S01]  /*0a40*/  @!P1 STS [R3], R2 ;  /* 0x0000000203009388 */ /* 0x0003e20000000800 */
[----:B------:R-:W-:Y:S01]  /*0a50*/  BAR.SYNC.DEFER_BLOCKING 0x0 ;  /* 0x0000000000007b1d */ /* 0x000fe20000010000 */
[----:B------:R-:W-:Y:S02]  /*0a60*/  ISETP.GT.U32.AND P1, PT, R7, 0x3, PT ;  /* 0x000000030700780c */ /* 0x000fe40003f24070 */
[----:B------:R-:W-:-:S11]  /*0a70*/  MOV R7, R4 ;  /* 0x0000000400077202 */ /* 0x000fd60000000f00 */
[----:B-1----:R-:W-:Y:S05]  /*0a80*/  @P1 BRA `(.L_x_9) ;  /* 0xfffffffc00d41947 */ /* 0x002fea000383ffff */
.L_x_8:
[----:B------:R-:W-:Y:S05]  /*0a90*/  @P0 EXIT ;  /* 0x000000000000094d */ /* 0x000fea0003800000 */
[----:B------:R-:W1:Y:S01]  /*0aa0*/  S2UR UR5, SR_CgaCtaId ;  /* 0x00000000000579c3 */ /* 0x000e620000008800 */
[----:B------:R-:W-:-:S07]  /*0ab0*/  UMOV UR4, 0x400 ;  /* 0x0000040000047882 */ /* 0x000fce0000000000 */
[----:B0-----:R-:W0:Y:S01]  /*0ac0*/  LDC.64 R2, c[0x0][0x388] ;  /* 0x0000e200ff027b82 */ /* 0x001e220000000a00 */
[----:B-1----:R-:W-:-:S09]  /*0ad0*/  ULEA UR4, UR5, UR4, 0x18 ;  /* 0x0000000405047291 */ /* 0x002fd2000f8ec0ff */
[----:B------:R-:W0:Y:S04]  /*0ae0*/  LDS R5, [UR4] ;  /* 0x00000004ff057984 */ /* 0x000e280008000800 */
[----:B0-----:R-:W-:Y:S01]  /*0af0*/  REDG.E.ADD.STRONG.GPU desc[UR6][R2.64], R5 ;  /* 0x000000050200798e */ /* 0x001fe2000c12e106 */
[----:B------:R-:W-:Y:S05]  /*0b00*/  EXIT ;  /* 0x000000000000794d */ /* 0x000fea0003800000 */
        .weak           $__internal_0_$__cuda_sm20_div_rn_f64_full
        .type           $__internal_0_$__cuda_sm20_div_rn_f64_full,@function
        .size           $__internal_0_$__cuda_sm20_div_rn_f64_full,(.L_x_16 - $__internal_0_$__cuda_sm20_div_rn_f64_full)
$__internal_0_$__cuda_sm20_div_rn_f64_full:
[C---:B------:R-:W-:Y:S01]  /*0b10*/  FSETP.GEU.AND P0, PT, |R8|.reuse, 1.469367938527859385e-39, PT ;  /* 0x001000000800780b */ /* 0x040fe20003f0e200 */
[----:B------:R-:W-:Y:S01]  /*0b20*/  IMAD.U32 R24, RZ, RZ, UR4 ;  /* 0x00000004ff187e24 */ /* 0x000fe2000f8e00ff */
[C---:B------:R-:W-:Y:S01]  /*0b30*/  LOP3.LUT R9, R8.reuse, 0x800fffff, RZ, 0xc0, !PT ;  /* 0x800fffff08097812 */ /* 0x040fe200078ec0ff */
[----:B------:R-:W-:Y:S01]  /*0b40*/  IMAD.MOV.U32 R25, RZ, RZ, R8 ;  /* 0x000000ffff197224 */ /* 0x000fe200078e0008 */
[----:B------:R-:W-:Y:S01]  /*0b50*/  FSETP.GEU.AND P2, PT, |R27|, 1.469367938527859385e-39, PT ;  /* 0x001000001b00780b */ /* 0x000fe20003f4e200 */
[----:B------:R-:W-:Y:S01]  /*0b60*/  IMAD.U32 R22, RZ, RZ, UR4 ;  /* 0x00000004ff167e24 */ /* 0x000fe2000f8e00ff */
[----:B------:R-:W-:Y:S01]  /*0b70*/  LOP3.LUT R23, R9, 0x3ff00000, RZ, 0xfc, !PT ;  /* 0x3ff0000009177812 */ /* 0x000fe200078efcff */
[----:B------:R-:W-:Y:S01]  /*0b80*/  IMAD.MOV.U32 R28, RZ, RZ, 0x1 ;  /* 0x00000001ff1c7424 */ /* 0x000fe200078e00ff */
[----:B------:R-:W-:Y:S01]  /*0b90*/  LOP3.LUT R9, R27, 0x7ff00000, RZ, 0xc0, !PT ;  /* 0x7ff000001b097812 */ /* 0x000fe200078ec0ff */
[----:B------:R-:W-:Y:S01]  /*0ba0*/  BSSY.RECONVERGENT B1, `(.L_x_10) ;  /* 0x0000050000017945 */ /* 0x000fe20003800200 */
[----:B------:R-:W-:-:S03]  /*0bb0*/  LOP3.LUT R34, R8, 0x7ff00000, RZ, 0xc0, !PT ;  /* 0x7ff0000008227812 */ /* 0x000fc600078ec0ff */
[----:B------:R-:W-:Y:S01]  /*0bc0*/  @!P0 DMUL R22, R24, 8.98846567431157953865e+307 ;  /* 0x7fe0000018168828 */ /* 0x000fe20000000000 */
[----:B------:R-:W-:-:S03]  /*0bd0*/  ISETP.GE.U32.AND P1, PT, R9, R34, PT ;  /* 0x000000220900720c */ /* 0x000fc60003f26070 */
[----:B------:R-:W-:Y:S01]  /*0be0*/  @!P2 LOP3.LUT R32, R25, 0x7ff00000, RZ, 0xc0, !PT ;  /* 0x7ff000001920a812 */ /* 0x000fe200078ec0ff */
[----:B------:R-:W-:Y:S01]  /*0bf0*/  @!P2 IMAD.MOV.U32 R36, RZ, RZ, RZ ;  /* 0x000000ffff24a224 */ /* 0x000fe200078e00ff */
[----:B------:R-:W0:Y:S02]  /*0c00*/  MUFU.RCP64H R29, R23 ;  /* 0x00000017001d7308 */ /* 0x000e240000001800 */
[----:B------:R-:W-:Y:S01]  /*0c10*/  @!P2 ISETP.GE.U32.AND P3, PT, R9, R32, PT ;  /* 0x000000200900a20c */ /* 0x000fe20003f66070 */
[----:B------:R-:W-:Y:S01]  /*0c20*/  IMAD.MOV.U32 R32, RZ, RZ, 0x1ca00000 ;  /* 0x1ca00000ff207424 */ /* 0x000fe200078e00ff */
[----:B------:R-:W-:-:S04]  /*0c30*/  @!P0 LOP3.LUT R34, R23, 0x7ff00000, RZ, 0xc0, !PT ;  /* 0x7ff0000017228812 */ /* 0x000fc800078ec0ff */
[----:B------:R-:W-:Y:S01]  /*0c40*/  @!P2 SEL R33, R32, 0x63400000, !P3 ;  /* 0x634000002021a807 */ /* 0x000fe20005800000 */
[----:B0-----:R-:W-:-:S08]  /*0c50*/  DFMA R30, R28, -R22, 1 ;  /* 0x3ff000001c1e742b */ /* 0x001fd00000000816 */
[----:B------:R-:W-:-:S08]  /*0c60*/  DFMA R30, R30, R30, R30 ;  /* 0x0000001e1e1e722b */ /* 0x000fd0000000001e */
[----:B------:R-:W-:Y:S01]  /*0c70*/  DFMA R30, R28, R30, R28 ;  /* 0x0000001e1c1e722b */ /* 0x000fe2000000001c */
[----:B------:R-:W-:Y:S01]  /*0c80*/  @!P2 LOP3.LUT R28, R33, 0x80000000, R27, 0xf8, !PT ;  /* 0x80000000211ca812 */ /* 0x000fe200078ef81b */
[----:B------:R-:W-:Y:S01]  /*0c90*/  IMAD.MOV.U32 R33, RZ, RZ, R9 ;  /* 0x000000ffff217224 */ /* 0x000fe200078e0009 */
[----:B------:R-:W-:Y:S02]  /*0ca0*/  SEL R29, R32, 0x63400000, !P1 ;  /* 0x63400000201d7807 */ /* 0x000fe40004800000 */
[----:B------:R-:W-:Y:S01]  /*0cb0*/  @!P2 LOP3.LUT R37, R28, 0x100000, RZ, 0xfc, !PT ;  /* 0x001000001c25a812 */ /* 0x000fe200078efcff */
[----:B------:R-:W-:Y:S01]  /*0cc0*/  IMAD.MOV.U32 R28, RZ, RZ, R26 ;  /* 0x000000ffff1c7224 */ /* 0x000fe200078e001a */
[----:B------:R-:W-:Y:S01]  /*0cd0*/  LOP3.LUT R29, R29, 0x800fffff, R27, 0xf8, !PT ;  /* 0x800fffff1d1d7812 */ /* 0x000fe200078ef81b */
[----:B------:R-:W-:-:S05]  /*0ce0*/  DFMA R38, R30, -R22, 1 ;  /* 0x3ff000001e26742b */ /* 0x000fca0000000816 */
[----:B------:R-:W-:-:S03]  /*0cf0*/  @!P2 DFMA R28, R28, 2, -R36 ;  /* 0x400000001c1ca82b */ /* 0x000fc60000000824 */
[----:B------:R-:W-:-:S07]  /*0d00*/  DFMA R38, R30, R38, R30 ;  /* 0x000000261e26722b */ /* 0x000fce000000001e */
[----:B------:R-:W-:Y:S01]  /*0d10*/  @!P2 LOP3.LUT R33, R29, 0x7ff00000, RZ, 0xc0, !PT ;  /* 0x7ff000001d21a812 */ /* 0x000fe200078ec0ff */
[----:B------:R-:W-:-:S04]  /*0d20*/  DMUL R36, R38, R28 ;  /* 0x0000001c26247228 */ /* 0x000fc80000000000 */
[----:B------:R-:W-:-:S04]  /*0d30*/  VIADD R35, R33, 0xffffffff ;  /* 0xffffffff21237836 */ /* 0x000fc80000000000 */
[----:B------:R-:W-:Y:S01]  /*0d40*/  DFMA R30, R36, -R22, R28 ;  /* 0x80000016241e722b */ /* 0x000fe2000000001c */
[----:B------:R-:W-:Y:S01]  /*0d50*/  ISETP.GT.U32.AND P0, PT, R35, 0x7feffffe, PT ;  /* 0x7feffffe2300780c */ /* 0x000fe20003f04070 */
[----:B------:R-:W-:-:S05]  /*0d60*/  VIADD R35, R34, 0xffffffff ;  /* 0xffffffff22237836 */ /* 0x000fca0000000000 */
[----:B------:R-:W-:Y:S01]  /*0d70*/  ISETP.GT.U32.OR P0, PT, R35, 0x7feffffe, P0 ;  /* 0x7feffffe2300780c */ /* 0x000fe20000704470 */
[----:B------:R-:W-:-:S12]  /*0d80*/  DFMA R30, R38, R30, R36 ;  /* 0x0000001e261e722b */ /* 0x000fd80000000024 */
[----:B------:R-:W-:Y:S05]  /*0d90*/  @P0 BRA `(.L_x_11) ;  /* 0x00000000006c0947 */ /* 0x000fea0003800000 */
[----:B------:R-:W-:-:S04]  /*0da0*/  LOP3.LUT R34, R25, 0x7ff00000, RZ, 0xc0, !PT ;  /* 0x7ff0000019227812 */ /* 0x000fc800078ec0ff */
[CC--:B------:R-:W-:Y:S02]  /*0db0*/  VIADDMNMX R26, R9.reuse, -R34.reuse, 0xb9600000, !PT ;  /* 0xb9600000091a7446 */ /* 0x0c0fe40007800922 */
[----:B------:R-:W-:Y:S02]  /*0dc0*/  ISETP.GE.U32.AND P0, PT, R9, R34, PT ;  /* 0x000000220900720c */ /* 0x000fe40003f06070 */
[----:B------:R-:W-:Y:S01]  /*0dd0*/  VIMNMX R9, PT, PT, R26, 0x46a00000, PT ;  /* 0x46a000001a097848 */ /* 0x000fe20003fe0100 */
[----:B------:R-:W-:Y:S01]  /*0de0*/  IMAD.MOV.U32 R26, RZ, RZ, RZ ;  /* 0x000000ffff1a7224 */ /* 0x000fe200078e00ff */
[----:B------:R-:W-:-:S05]  /*0df0*/  SEL R32, R32, 0x63400000, !P0 ;  /* 0x6340000020207807 */ /* 0x000fca0004000000 */
[----:B------:R-:W-:-:S04]  /*0e00*/  IMAD.IADD R9, R9, 0x1, -R32 ;  /* 0x0000000109097824 */ /* 0x000fc800078e0a20 */
[----:B------:R-:W-:-:S06]  /*0e10*/  VIADD R27, R9, 0x7fe00000 ;  /* 0x7fe00000091b7836 */ /* 0x000fcc0000000000 */
[----:B------:R-:W-:-:S10]  /*0e20*/  DMUL R36, R30, R26 ;  /* 0x0000001a1e247228 */ /* 0x000fd40000000000 */
[----:B------:R-:W-:-:S13]  /*0e30*/  FSETP.GTU.AND P0, PT, |R37|, 1.469367938527859385e-39, PT ;  /* 0x001000002500780b */ /* 0x000fda0003f0c200 */
[----:B------:R-:W-:Y:S05]  /*0e40*/  @P0 BRA `(.L_x_12) ;  /* 0x0000000000940947 */ /* 0x000fea0003800000 */
[----:B------:R-:W-:Y:S01]  /*0e50*/  DFMA R22, R30, -R22, R28 ;  /* 0x800000161e16722b */ /* 0x000fe2000000001c */
[----:B------:R-:W-:-:S09]  /*0e60*/  MOV R26, RZ ;  /* 0x000000ff001a7202 */ /* 0x000fd20000000f00 */
[C---:B------:R-:W-:Y:S02]  /*0e70*/  FSETP.NEU.AND P0, PT, R23.reuse, RZ, PT ;  /* 0x000000ff1700720b */ /* 0x040fe40003f0d000 */
[----:B------:R-:W-:-:S04]  /*0e80*/  LOP3.LUT R24, R23, 0x80000000, R25, 0x48, !PT ;  /* 0x8000000017187812 */ /* 0x000fc800078e4819 */
[----:B------:R-:W-:-:S07]  /*0e90*/  LOP3.LUT R27, R24, R27, RZ, 0xfc, !PT ;  /* 0x0000001b181b7212 */ /* 0x000fce00078efcff */
[----:B------:R-:W-:Y:S05]  /*0ea0*/  @!P0 BRA `(.L_x_12) ;  /* 0x00000000007c8947 */ /* 0x000fea0003800000 */
[----:B------:R-:W-:Y:S01]  /*0eb0*/  IMAD.MOV R23, RZ, RZ, -R9 ;  /* 0x000000ffff177224 */ /* 0x000fe200078e0a09 */
[----:B------:R-:W-:Y:S01]  /*0ec0*/  DMUL.RP R26, R30, R26 ;  /* 0x0000001a1e1a7228 */ /* 0x000fe20000008000 */
[----:B------:R-:W-:Y:S01]  /*0ed0*/  IMAD.MOV.U32 R22, RZ, RZ, RZ ;  /* 0x000000ffff167224 */ /* 0x000fe200078e00ff */
[----:B------:R-:W-:-:S05]  /*0ee0*/  IADD3 R9, PT, PT, -R9, -0x43300000, RZ ;  /* 0xbcd0000009097810 */ /* 0x000fca0007ffe1ff */
[----:B------:R-:W-:-:S10]  /*0ef0*/  DFMA R22, R36, -R22, R30 ;  /* 0x800000162416722b */ /* 0x000fd4000000001e */
[----:B------:R-:W-:Y:S02]  /*0f00*/  FSETP.NEU.AND P0, PT, |R23|, R9, PT ;  /* 0x000000091700720b */ /* 0x000fe40003f0d200 */
[----:B------:R-:W-:Y:S02]  /*0f10*/  LOP3.LUT R9, R27, R24, RZ, 0x3c, !PT ;  /* 0x000000181b097212 */ /* 0x000fe400078e3cff */
[----:B------:R-:W-:Y:S02]  /*0f20*/  FSEL R36, R26, R36, !P0 ;  /* 0x000000241a247208 */ /* 0x000fe40004000000 */
[----:B------:R-:W-:Y:S01]  /*0f30*/  FSEL R37, R9, R37, !P0 ;  /* 0x0000002509257208 */ /* 0x000fe20004000000 */
[----:B------:R-:W-:Y:S06]  /*0f40*/  BRA `(.L_x_12) ;  /* 0x0000000000547947 */ /* 0x000fec0003800000 */
.L_x_11:
[----:B------:R-:W-:-:S14]  /*0f50*/  DSETP.NAN.AND P0, PT, R26, R26, PT ;  /* 0x0000001a1a00722a */ /* 0x000fdc0003f08000 */
[----:B------:R-:W-:Y:S05]  /*0f60*/  @P0 BRA `(.L_x_13) ;  /* 0x0000000000440947 */ /* 0x000fea0003800000 */
[----:B------:R-:W-:-:S14]  /*0f70*/  DSETP.NAN.AND P0, PT, R24, R24, PT ;  /* 0x000000181800722a */ /* 0x000fdc0003f08000 */
[----:B------:R-:W-:Y:S05]  /*0f80*/  @P0 BRA `(.L_x_14) ;  /* 0x0000000000300947 */ /* 0x000fea0003800000 */
[----:B------:R-:W-:Y:S01]  /*0f90*/  ISETP.NE.AND P0, PT, R33, R34, PT ;  /* 0x000000222100720c */ /* 0x000fe20003f05270 */
[----:B------:R-:W-:Y:S02]  /*0fa0*/  IMAD.MOV.U32 R36, RZ, RZ, 0x0 ;  /* 0x00000000ff247424 */ /* 0x000fe400078e00ff */
[----:B------:R-:W-:-:S10]  /*0fb0*/  IMAD.MOV.U32 R37, RZ, RZ, -0x80000 ;  /* 0xfff80000ff257424 */ /* 0x000fd400078e00ff */
[----:B------:R-:W-:Y:S05]  /*0fc0*/  @!P0 BRA `(.L_x_12) ;  /* 0x0000000000348947 */ /* 0x000fea0003800000 */
[----:B------:R-:W-:Y:S02]  /*0fd0*/  ISETP.NE.AND P0, PT, R33, 0x7ff00000, PT ;  /* 0x7ff000002100780c */ /* 0x000fe40003f05270 */
[----:B------:R-:W-:Y:S02]  /*0fe0*/  LOP3.LUT R37, R27, 0x80000000, R25, 0x48, !PT ;  /* 0x800000001b257812 */ /* 0x000fe400078e4819 */
[----:B------:R-:W-:-:S13]  /*0ff0*/  ISETP.EQ.OR P0, PT, R34, RZ, !P0 ;  /* 0x000000ff2200720c */ /* 0x000fda0004702670 */
[----:B------:R-:W-:Y:S01]  /*1000*/  @P0 LOP3.LUT R9, R37, 0x7ff00000, RZ, 0xfc, !PT ;  /* 0x7ff0000025090812 */ /* 0x000fe200078efcff */
[----:B------:R-:W-:Y:S02]  /*1010*/  @!P0 IMAD.MOV.U32 R36, RZ, RZ, RZ ;  /* 0x000000ffff248224 */ /* 0x000fe400078e00ff */
[----:B------:R-:W-:Y:S02]  /*1020*/  @P0 IMAD.MOV.U32 R36, RZ, RZ, RZ ;  /* 0x000000ffff240224 */ /* 0x000fe400078e00ff */
[----:B------:R-:W-:Y:S01]  /*1030*/  @P0 IMAD.MOV.U32 R37, RZ, RZ, R9 ;  /* 0x000000ffff250224 */ /* 0x000fe200078e0009 */
[----:B------:R-:W-:Y:S06]  /*1040*/  BRA `(.L_x_12) ;  /* 0x0000000000147947 */ /* 0x000fec0003800000 */
.L_x_14:
[----:B------:R-:W-:Y:S01]  /*1050*/  LOP3.LUT R37, R25, 0x80000, RZ, 0xfc, !PT ;  /* 0x0008000019257812 */ /* 0x000fe200078efcff */
[----:B------:R-:W-:Y:S01]  /*1060*/  IMAD.MOV.U32 R36, RZ, RZ, R24 ;  /* 0x000000ffff247224 */ /* 0x000fe200078e0018 */
[----:B------:R-:W-:Y:S06]  /*1070*/  BRA `(.L_x_12) ;  /* 0x0000000000087947 */ /* 0x000fec0003800000 */
.L_x_13:
[----:B------:R-:W-:Y:S01]  /*1080*/  LOP3.LUT R37, R27, 0x80000, RZ, 0xfc, !PT ;  /* 0x000800001b257812 */ /* 0x000fe200078efcff */
[----:B------:R-:W-:-:S07]  /*1090*/  IMAD.MOV.U32 R36, RZ, RZ, R26 ;  /* 0x000000ffff247224 */ /* 0x000fce00078e001a */
.L_x_12:
[----:B------:R-:W-:Y:S05]  /*10a0*/  BSYNC.RECONVERGENT B1 ;  /* 0x0000000000017941 */ /* 0x000fea0003800200 */
.L_x_10:
[----:B------:R-:W-:Y:S02]  /*10b0*/  IMAD.MOV.U32 R22, RZ, RZ, R0 ;  /* 0x000000ffff167224 */ /* 0x000fe400078e0000 */
[----:B------:R-:W-:-:S04]  /*10c0*/  IMAD.MOV.U32 R23, RZ, RZ, 0x0 ;  /* 0x00000000ff177424 */ /* 0x000fc800078e00ff */
[----:B------:R-:W-:Y:S05]  /*10d0*/  RET.REL.NODEC R22 `(_Z24countPointsInTetrahedroniPiPd) ;  /* 0xffffffec16c87950 */ /* 0x000fea0003c3ffff */
.L_x_15:
[----:B------:R-:W-:-:S00]  /*10e0*/  BRA `(.L_x_15) ;  /* 0xfffffffc00fc7947 */ /* 0x000fc0000383ffff */
[----:B------:R-:W-:-:S00]  /*10f0*/  NOP ;  /* 0x0000000000007918 */ /* 0x000fc00000000000 */
        /* <DEDUP_REMOVED lines=8> */
.L_x_16:


//--------------------- .nv.shared._Z24countPointsInTetrahedroniPiPd --------------------------
	.section	.nv.shared._Z24countPointsInTetrahedroniPiPd,"aw",@nobits
	.sectionflags	@""
	.align	4
.nv.shared._Z24countPointsInTetrahedroniPiPd:
	.zero		2048


//--------------------- .nv.shared.reserved.0     --------------------------
	.section	.nv.shared.reserved.0,"aw",@nobits
	.weak		__nv_reservedSMEM_offset_0_alias
	.size		__nv_reservedSMEM_offset_0_alias, 0, 64
	.other		__nv_reservedSMEM_offset_0_alias,@"STO_CUDA_RESERVED_SHARED STV_DEFAULT"
__nv_reservedSMEM_offset_0_alias:
	.zero		0
	.zero		64


//--------------------- .nv.constant0._Z24countPointsInTetrahedroniPiPd --------------------------
	.section	.nv.constant0._Z24countPointsInTetrahedroniPiPd,"a",@progbits
	.sectionflags	@""
	.align	4
.nv.constant0._Z24countPointsInTetrahedroniPiPd:
	.zero		920


//--------------------- SYMBOLS --------------------------

	.type		.nv.reservedSmem.offset0,@object
	.size		.nv.reservedSmem.offset0,0x4
	.type		.nv.reservedSmem.cap,@object
	.size		.nv.reservedSmem.cap,0x4
